//
// Generated by NVIDIA NVVM Compiler
//
// Compiler Build ID: CL-36424714
// Cuda compilation tools, release 13.0, V13.0.88
// Based on NVVM 20.0.0
//

.version 9.0
.target sm_100
.address_size 64

	// .globl	_Z28blockwise_parallel_reductionPdS_i
// _ZZ28blockwise_parallel_reductionPdS_iE11shared_data has been demoted
// _ZZ16final_sum_kernelPdS_iE12final_shared has been demoted

.visible .entry _Z28blockwise_parallel_reductionPdS_i(
	.param .u64 .ptr .align 1 _Z28blockwise_parallel_reductionPdS_i_param_0,
	.param .u64 .ptr .align 1 _Z28blockwise_parallel_reductionPdS_i_param_1,
	.param .u32 _Z28blockwise_parallel_reductionPdS_i_param_2
)
{
	.reg .pred 	%p<11>;
	.reg .b32 	%r<9>;
	.reg .b64 	%rd<9>;
	.reg .b64 	%fd<30>;
	// demoted variable
	.shared .align 8 .b8 _ZZ28blockwise_parallel_reductionPdS_iE11shared_data[2048];
	ld.param.u64 	%rd1, [_Z28blockwise_parallel_reductionPdS_i_param_0];
	ld.param.u64 	%rd2, [_Z28blockwise_parallel_reductionPdS_i_param_1];
	ld.param.u32 	%r5, [_Z28blockwise_parallel_reductionPdS_i_param_2];
	mov.u32 	%r1, %ctaid.x;
	mov.u32 	%r6, %ntid.x;
	mov.u32 	%r2, %tid.x;
	mad.lo.s32 	%r3, %r1, %r6, %r2;
	setp.ge.s32 	%p1, %r3, %r5;
	mov.f64 	%fd29, 0d0000000000000000;
	@%p1 bra 	$L__BB0_2;
	cvta.to.global.u64 	%rd3, %rd1;
	mul.wide.s32 	%rd4, %r3, 8;
	add.s64 	%rd5, %rd3, %rd4;
	ld.global.f64 	%fd29, [%rd5];
$L__BB0_2:
	shl.b32 	%r7, %r2, 3;
	mov.u32 	%r8, _ZZ28blockwise_parallel_reductionPdS_iE11shared_data;
	add.s32 	%r4, %r8, %r7;
	st.shared.f64 	[%r4], %fd29;
	bar.sync 	0;
	setp.gt.u32 	%p2, %r2, 127;
	@%p2 bra 	$L__BB0_4;
	ld.shared.f64 	%fd4, [%r4+1024];
	ld.shared.f64 	%fd5, [%r4];
	add.f64 	%fd6, %fd4, %fd5;
	st.shared.f64 	[%r4], %fd6;
$L__BB0_4:
	bar.sync 	0;
	setp.gt.u32 	%p3, %r2, 63;
	@%p3 bra 	$L__BB0_6;
	ld.shared.f64 	%fd7, [%r4+512];
	ld.shared.f64 	%fd8, [%r4];
	add.f64 	%fd9, %fd7, %fd8;
	st.shared.f64 	[%r4], %fd9;
$L__BB0_6:
	bar.sync 	0;
	setp.gt.u32 	%p4, %r2, 31;
	@%p4 bra 	$L__BB0_8;
	ld.shared.f64 	%fd10, [%r4+256];
	ld.shared.f64 	%fd11, [%r4];
	add.f64 	%fd12, %fd10, %fd11;
	st.shared.f64 	[%r4], %fd12;
$L__BB0_8:
	bar.sync 	0;
	setp.gt.u32 	%p5, %r2, 15;
	@%p5 bra 	$L__BB0_10;
	ld.shared.f64 	%fd13, [%r4+128];
	ld.shared.f64 	%fd14, [%r4];
	add.f64 	%fd15, %fd13, %fd14;
	st.shared.f64 	[%r4], %fd15;
$L__BB0_10:
	bar.sync 	0;
	setp.gt.u32 	%p6, %r2, 7;
	@%p6 bra 	$L__BB0_12;
	ld.shared.f64 	%fd16, [%r4+64];
	ld.shared.f64 	%fd17, [%r4];
	add.f64 	%fd18, %fd16, %fd17;
	st.shared.f64 	[%r4], %fd18;
$L__BB0_12:
	bar.sync 	0;
	setp.gt.u32 	%p7, %r2, 3;
	@%p7 bra 	$L__BB0_14;
	ld.shared.f64 	%fd19, [%r4+32];
	ld.shared.f64 	%fd20, [%r4];
	add.f64 	%fd21, %fd19, %fd20;
	st.shared.f64 	[%r4], %fd21;
$L__BB0_14:
	bar.sync 	0;
	setp.gt.u32 	%p8, %r2, 1;
	@%p8 bra 	$L__BB0_16;
	ld.shared.f64 	%fd22, [%r4+16];
	ld.shared.f64 	%fd23, [%r4];
	add.f64 	%fd24, %fd22, %fd23;
	st.shared.f64 	[%r4], %fd24;
$L__BB0_16:
	bar.sync 	0;
	setp.ne.s32 	%p9, %r2, 0;
	@%p9 bra 	$L__BB0_18;
	ld.shared.f64 	%fd25, [_ZZ28blockwise_parallel_reductionPdS_iE11shared_data+8];
	ld.shared.f64 	%fd26, [%r4];
	add.f64 	%fd27, %fd25, %fd26;
	st.shared.f64 	[%r4], %fd27;
$L__BB0_18:
	setp.ne.s32 	%p10, %r2, 0;
	bar.sync 	0;
	@%p10 bra 	$L__BB0_20;
	ld.shared.f64 	%fd28, [_ZZ28blockwise_parallel_reductionPdS_iE11shared_data];
	cvta.to.global.u64 	%rd6, %rd2;
	mul.wide.u32 	%rd7, %r1, 8;
	add.s64 	%rd8, %rd6, %rd7;
	st.global.f64 	[%rd8], %fd28;
$L__BB0_20:
	ret;

}
	// .globl	_Z16final_sum_kernelPdS_i
.visible .entry _Z16final_sum_kernelPdS_i(
	.param .u64 .ptr .align 1 _Z16final_sum_kernelPdS_i_param_0,
	.param .u64 .ptr .align 1 _Z16final_sum_kernelPdS_i_param_1,
	.param .u32 _Z16final_sum_kernelPdS_i_param_2
)
{
	.reg .pred 	%p<11>;
	.reg .b32 	%r<6>;
	.reg .b64 	%rd<7>;
	.reg .b64 	%fd<30>;
	// demoted variable
	.shared .align 8 .b8 _ZZ16final_sum_kernelPdS_iE12final_shared[2048];
	ld.param.u64 	%rd1, [_Z16final_sum_kernelPdS_i_param_0];
	ld.param.u64 	%rd2, [_Z16final_sum_kernelPdS_i_param_1];
	ld.param.u32 	%r3, [_Z16final_sum_kernelPdS_i_param_2];
	mov.u32 	%r1, %tid.x;
	setp.ge.s32 	%p1, %r1, %r3;
	mov.f64 	%fd29, 0d0000000000000000;
	@%p1 bra 	$L__BB1_2;
	cvta.to.global.u64 	%rd3, %rd1;
	mul.wide.u32 	%rd4, %r1, 8;
	add.s64 	%rd5, %rd3, %rd4;
	ld.global.f64 	%fd29, [%rd5];
$L__BB1_2:
	shl.b32 	%r4, %r1, 3;
	mov.u32 	%r5, _ZZ16final_sum_kernelPdS_iE12final_shared;
	add.s32 	%r2, %r5, %r4;
	st.shared.f64 	[%r2], %fd29;
	bar.sync 	0;
	setp.gt.u32 	%p2, %r1, 127;
	@%p2 bra 	$L__BB1_4;
	ld.shared.f64 	%fd4, [%r2+1024];
	ld.shared.f64 	%fd5, [%r2];
	add.f64 	%fd6, %fd4, %fd5;
	st.shared.f64 	[%r2], %fd6;
$L__BB1_4:
	bar.sync 	0;
	setp.gt.u32 	%p3, %r1, 63;
	@%p3 bra 	$L__BB1_6;
	ld.shared.f64 	%fd7, [%r2+512];
	ld.shared.f64 	%fd8, [%r2];
	add.f64 	%fd9, %fd7, %fd8;
	st.shared.f64 	[%r2], %fd9;
$L__BB1_6:
	bar.sync 	0;
	setp.gt.u32 	%p4, %r1, 31;
	@%p4 bra 	$L__BB1_8;
	ld.shared.f64 	%fd10, [%r2+256];
	ld.shared.f64 	%fd11, [%r2];
	add.f64 	%fd12, %fd10, %fd11;
	st.shared.f64 	[%r2], %fd12;
$L__BB1_8:
	bar.sync 	0;
	setp.gt.u32 	%p5, %r1, 15;
	@%p5 bra 	$L__BB1_10;
	ld.shared.f64 	%fd13, [%r2+128];
	ld.shared.f64 	%fd14, [%r2];
	add.f64 	%fd15, %fd13, %fd14;
	st.shared.f64 	[%r2], %fd15;
$L__BB1_10:
	bar.sync 	0;
	setp.gt.u32 	%p6, %r1, 7;
	@%p6 bra 	$L__BB1_12;
	ld.shared.f64 	%fd16, [%r2+64];
	ld.shared.f64 	%fd17, [%r2];
	add.f64 	%fd18, %fd16, %fd17;
	st.shared.f64 	[%r2], %fd18;
$L__BB1_12:
	bar.sync 	0;
	setp.gt.u32 	%p7, %r1, 3;
	@%p7 bra 	$L__BB1_14;
	ld.shared.f64 	%fd19, [%r2+32];
	ld.shared.f64 	%fd20, [%r2];
	add.f64 	%fd21, %fd19, %fd20;
	st.shared.f64 	[%r2], %fd21;
$L__BB1_14:
	bar.sync 	0;
	setp.gt.u32 	%p8, %r1, 1;
	@%p8 bra 	$L__BB1_16;
	ld.shared.f64 	%fd22, [%r2+16];
	ld.shared.f64 	%fd23, [%r2];
	add.f64 	%fd24, %fd22, %fd23;
	st.shared.f64 	[%r2], %fd24;
$L__BB1_16:
	bar.sync 	0;
	setp.ne.s32 	%p9, %r1, 0;
	@%p9 bra 	$L__BB1_18;
	ld.shared.f64 	%fd25, [_ZZ16final_sum_kernelPdS_iE12final_shared+8];
	ld.shared.f64 	%fd26, [%r2];
	add.f64 	%fd27, %fd25, %fd26;
	st.shared.f64 	[%r2], %fd27;
$L__BB1_18:
	setp.ne.s32 	%p10, %r1, 0;
	bar.sync 	0;
	@%p10 bra 	$L__BB1_20;
	ld.shared.f64 	%fd28, [_ZZ16final_sum_kernelPdS_iE12final_shared];
	cvta.to.global.u64 	%rd6, %rd2;
	st.global.f64 	[%rd6], %fd28;
$L__BB1_20:
	ret;

}


// ===== COMPILED SASS (sm_100) =====

	.target	sm_100

	.elftype	@"ET_EXEC"


//--------------------- .note.nv.tkinfo           --------------------------
	.section	.note.nv.tkinfo,"",@"SHT_NOTE"
	.sectionflags	@"SHF_NOTE_NV_TKINFO"
	.tkinfo
        /*0018*/ 	.word	0x00000002
        /*0030*/ 	.string	""
        /*0030*/ 	.string	"ptxas"
        /*0030*/ 	.string	"Cuda compilation tools, release 13.0, V13.0.88"
        /*0030*/ 	.string	"Build cuda_13.0.r13.0/compiler.36424714_0"
        /*0030*/ 	.string	"-arch sm_100 -m 64 "



//--------------------- .note.nv.cuinfo           --------------------------
	.section	.note.nv.cuinfo,"",@"SHT_NOTE"
	.sectionflags	@"SHF_NOTE_NV_CUINFO"
        /*0018*/ 	.short	0x0002
        /*001a*/ 	.short	0x0064
        /*001c*/ 	.short	0x0082
	.zero		2


//--------------------- .nv.info                  --------------------------
	.section	.nv.info,"",@"SHT_CUDA_INFO"
	.align	4


	//----- nvinfo : EIATTR_REGCOUNT
	.align		4
        /*0000*/ 	.byte	0x04, 0x2f
        /*0002*/ 	.short	(.L_1 - .L_0)
	.align		4
.L_0:
        /*0004*/ 	.word	index@(_Z28blockwise_parallel_reductionPdS_i)
        /*0008*/ 	.word	0x0000000e


	//----- nvinfo : EIATTR_FRAME_SIZE
	.align		4
.L_1:
        /*000c*/ 	.byte	0x04, 0x11
        /*000e*/ 	.short	(.L_3 - .L_2)
	.align		4
.L_2:
        /*0010*/ 	.word	index@(_Z28blockwise_parallel_reductionPdS_i)
        /*0014*/ 	.word	0x00000000


	//----- nvinfo : EIATTR_REGCOUNT
	.align		4
.L_3:
        /*0018*/ 	.byte	0x04, 0x2f
        /*001a*/ 	.short	(.L_5 - .L_4)
	.align		4
.L_4:
        /*001c*/ 	.word	index@(_Z16final_sum_kernelPdS_i)
        /*0020*/ 	.word	0x0000000e


	//----- nvinfo : EIATTR_FRAME_SIZE
	.align		4
.L_5:
        /*0024*/ 	.byte	0x04, 0x11
        /*0026*/ 	.short	(.L_7 - .L_6)
	.align		4
.L_6:
        /*0028*/ 	.word	index@(_Z16final_sum_kernelPdS_i)
        /*002c*/ 	.word	0x00000000


	//----- nvinfo : EIATTR_MIN_STACK_SIZE
	.align		4
.L_7:
        /*0030*/ 	.byte	0x04, 0x12
        /*0032*/ 	.short	(.L_9 - .L_8)
	.align		4
.L_8:
        /*0034*/ 	.word	index@(_Z16final_sum_kernelPdS_i)
        /*0038*/ 	.word	0x00000000


	//----- nvinfo : EIATTR_MIN_STACK_SIZE
	.align		4
.L_9:
        /*003c*/ 	.byte	0x04, 0x12
        /*003e*/ 	.short	(.L_11 - .L_10)
	.align		4
.L_10:
        /*0040*/ 	.word	index@(_Z28blockwise_parallel_reductionPdS_i)
        /*0044*/ 	.word	0x00000000
.L_11:


//--------------------- .nv.compat                --------------------------
	.section	.nv.compat,"",@"SHT_CUDA_COMPAT_INFO"
	.align	4
        /*0000*/ 	.byte	0x02, 0x09, 0x00, 0x00, 0x02, 0x02, 0x01, 0x00, 0x02, 0x05, 0x05, 0x00, 0x03, 0x07, 0x01, 0x01
        /*0010*/ 	.byte	0x02, 0x03, 0x00, 0x00, 0x02, 0x06, 0x01, 0x00, 0x04, 0x0b, 0x08, 0x00, 0x01, 0x00, 0x00, 0x00
        /*0020*/ 	.byte	0x00, 0x00, 0x00, 0x00


//--------------------- .nv.info._Z16final_sum_kernelPdS_i --------------------------
	.section	.nv.info._Z16final_sum_kernelPdS_i,"",@"SHT_CUDA_INFO"
	.sectionflags	@""
	.align	4


	//----- nvinfo : EIATTR_CUDA_API_VERSION
	.align		4
        /*0000*/ 	.byte	0x04, 0x37
        /*0002*/ 	.short	(.L_13 - .L_12)
.L_12:
        /*0004*/ 	.word	0x00000082


	//----- nvinfo : EIATTR_KPARAM_INFO
	.align		4
.L_13:
        /*0008*/ 	.byte	0x04, 0x17
        /*000a*/ 	.short	(.L_15 - .L_14)
.L_14:
        /*000c*/ 	.word	0x00000000
        /*0010*/ 	.short	0x0002
        /*0012*/ 	.short	0x0010
        /*0014*/ 	.byte	0x00, 0xf0, 0x11, 0x00


	//----- nvinfo : EIATTR_KPARAM_INFO
	.align		4
.L_15:
        /*0018*/ 	.byte	0x04, 0x17
        /*001a*/ 	.short	(.L_17 - .L_16)
.L_16:
        /*001c*/ 	.word	0x00000000
        /*0020*/ 	.short	0x0001
        /*0022*/ 	.short	0x0008
        /*0024*/ 	.byte	0x00, 0xf5, 0x21, 0x00


	//----- nvinfo : EIATTR_KPARAM_INFO
	.align		4
.L_17:
        /*0028*/ 	.byte	0x04, 0x17
        /*002a*/ 	.short	(.L_19 - .L_18)
.L_18:
        /*002c*/ 	.word	0x00000000
        /*0030*/ 	.short	0x0000
        /*0032*/ 	.short	0x0000
        /*0034*/ 	.byte	0x00, 0xf5, 0x21, 0x00


	//----- nvinfo : EIATTR_SPARSE_MMA_MASK
	.align		4
.L_19:
        /*0038*/ 	.byte	0x03, 0x50
        /*003a*/ 	.short	0x0000


	//----- nvinfo : EIATTR_MAXREG_COUNT
	.align		4
        /*003c*/ 	.byte	0x03, 0x1b
        /*003e*/ 	.short	0x00ff


	//----- nvinfo : EIATTR_NUM_BARRIERS
	.align		4
        /*0040*/ 	.byte	0x02, 0x4c
        /*0042*/ 	.byte	0x01
	.zero		1


	//----- nvinfo : EIATTR_MERCURY_ISA_VERSION
	.align		4
        /*0044*/ 	.byte	0x03, 0x5f
        /*0046*/ 	.short	0x0101


	//----- nvinfo : EIATTR_VRC_CTA_INIT_COUNT
	.align		4
        /*0048*/ 	.byte	0x02, 0x4a
	.zero		1
	.zero		1


	//----- nvinfo : EIATTR_EXIT_INSTR_OFFSETS
	.align		4
        /*004c*/ 	.byte	0x04, 0x1c
        /*004e*/ 	.short	(.L_21 - .L_20)


	//   ....[0]....
.L_20:
        /*0050*/ 	.word	0x000003f0


	//   ....[1]....
        /*0054*/ 	.word	0x00000430


	//----- nvinfo : EIATTR_CBANK_PARAM_SIZE
	.align		4
.L_21:
        /*0058*/ 	.byte	0x03, 0x19
        /*005a*/ 	.short	0x0014


	//----- nvinfo : EIATTR_PARAM_CBANK
	.align		4
        /*005c*/ 	.byte	0x04, 0x0a
        /*005e*/ 	.short	(.L_23 - .L_22)
	.align		4
.L_22:
        /*0060*/ 	.word	index@(.nv.constant0._Z16final_sum_kernelPdS_i)
        /*0064*/ 	.short	0x0380
        /*0066*/ 	.short	0x0014


	//----- nvinfo : EIATTR_SW_WAR
	.align		4
.L_23:
        /*0068*/ 	.byte	0x04, 0x36
        /*006a*/ 	.short	(.L_25 - .L_24)
.L_24:
        /*006c*/ 	.word	0x00000008
.L_25:


//--------------------- .nv.info._Z28blockwise_parallel_reductionPdS_i --------------------------
	.section	.nv.info._Z28blockwise_parallel_reductionPdS_i,"",@"SHT_CUDA_INFO"
	.sectionflags	@""
	.align	4


	//----- nvinfo : EIATTR_CUDA_API_VERSION
	.align		4
        /*0000*/ 	.byte	0x04, 0x37
        /*0002*/ 	.short	(.L_27 - .L_26)
.L_26:
        /*0004*/ 	.word	0x00000082


	//----- nvinfo : EIATTR_KPARAM_INFO
	.align		4
.L_27:
        /*0008*/ 	.byte	0x04, 0x17
        /*000a*/ 	.short	(.L_29 - .L_28)
.L_28:
        /*000c*/ 	.word	0x00000000
        /*0010*/ 	.short	0x0002
        /*0012*/ 	.short	0x0010
        /*0014*/ 	.byte	0x00, 0xf0, 0x11, 0x00


	//----- nvinfo : EIATTR_KPARAM_INFO
	.align		4
.L_29:
        /*0018*/ 	.byte	0x04, 0x17
        /*001a*/ 	.short	(.L_31 - .L_30)
.L_30:
        /*001c*/ 	.word	0x00000000
        /*0020*/ 	.short	0x0001
        /*0022*/ 	.short	0x0008
        /*0024*/ 	.byte	0x00, 0xf5, 0x21, 0x00


	//----- nvinfo : EIATTR_KPARAM_INFO
	.align		4
.L_31:
        /*0028*/ 	.byte	0x04, 0x17
        /*002a*/ 	.short	(.L_33 - .L_32)
.L_32:
        /*002c*/ 	.word	0x00000000
        /*0030*/ 	.short	0x0000
        /*0032*/ 	.short	0x0000
        /*0034*/ 	.byte	0x00, 0xf5, 0x21, 0x00


	//----- nvinfo : EIATTR_SPARSE_MMA_MASK
	.align		4
.L_33:
        /*0038*/ 	.byte	0x03, 0x50
        /*003a*/ 	.short	0x0000


	//----- nvinfo : EIATTR_MAXREG_COUNT
	.align		4
        /*003c*/ 	.byte	0x03, 0x1b
        /*003e*/ 	.short	0x00ff


	//----- nvinfo : EIATTR_NUM_BARRIERS
	.align		4
        /*0040*/ 	.byte	0x02, 0x4c
        /*0042*/ 	.byte	0x01
	.zero		1


	//----- nvinfo : EIATTR_MERCURY_ISA_VERSION
	.align		4
        /*0044*/ 	.byte	0x03, 0x5f
        /*0046*/ 	.short	0x0101


	//----- nvinfo : EIATTR_VRC_CTA_INIT_COUNT
	.align		4
        /*0048*/ 	.byte	0x02, 0x4a
	.zero		1
	.zero		1


	//----- nvinfo : EIATTR_EXIT_INSTR_OFFSETS
	.align		4
        /*004c*/ 	.byte	0x04, 0x1c
        /*004e*/ 	.short	(.L_35 - .L_34)


	//   ....[0]....
.L_34:
        /*0050*/ 	.word	0x00000420


	//   ....[1]....
        /*0054*/ 	.word	0x00000470


	//----- nvinfo : EIATTR_CBANK_PARAM_SIZE
	.align		4
.L_35:
        /*0058*/ 	.byte	0x03, 0x19
        /*005a*/ 	.short	0x0014


	//----- nvinfo : EIATTR_PARAM_CBANK
	.align		4
        /*005c*/ 	.byte	0x04, 0x0a
        /*005e*/ 	.short	(.L_37 - .L_36)
	.align		4
.L_36:
        /*0060*/ 	.word	index@(.nv.constant0._Z28blockwise_parallel_reductionPdS_i)
        /*0064*/ 	.short	0x0380
        /*0066*/ 	.short	0x0014


	//----- nvinfo : EIATTR_SW_WAR
	.align		4
.L_37:
        /*0068*/ 	.byte	0x04, 0x36
        /*006a*/ 	.short	(.L_39 - .L_38)
.L_38:
        /*006c*/ 	.word	0x00000008
.L_39:


//--------------------- .nv.callgraph             --------------------------
	.section	.nv.callgraph,"",@"SHT_CUDA_CALLGRAPH"
	.align	4
	.sectionentsize	8
	.align		4
        /*0000*/ 	.word	0x00000000
	.align		4
        /*0004*/ 	.word	0xffffffff
	.align		4
        /*0008*/ 	.word	0x00000000
	.align		4
        /*000c*/ 	.word	0xfffffffe
	.align		4
        /*0010*/ 	.word	0x00000000
	.align		4
        /*0014*/ 	.word	0xfffffffd
	.align		4
        /*0018*/ 	.word	0x00000000
	.align		4
        /*001c*/ 	.word	0xfffffffc


//--------------------- .text._Z16final_sum_kernelPdS_i --------------------------
	.section	.text._Z16final_sum_kernelPdS_i,"ax",@progbits
	.align	128
        .global         _Z16final_sum_kernelPdS_i
        .type           _Z16final_sum_kernelPdS_i,@function
        .size           _Z16final_sum_kernelPdS_i,(.L_x_2 - _Z16final_sum_kernelPdS_i)
        .other          _Z16final_sum_kernelPdS_i,@"STO_CUDA_ENTRY STV_DEFAULT"
_Z16final_sum_kernelPdS_i:
.text._Z16final_sum_kernelPdS_i:
[----:B------:R-:W-:Y:S01]  /*0000*/  LDC R1, c[0x0][0x37c] ;  /* 0x0000df00ff017b82 */ /* 0x000fe20000000800 */
[----:B------:R-:W0:Y:S01]  /*0010*/  S2R R0, SR_TID.X ;  /* 0x0000000000007919 */ /* 0x000e220000002100 */
[----:B------:R-:W0:Y:S01]  /*0020*/  LDCU UR4, c[0x0][0x390] ;  /* 0x00007200ff0477ac */ /* 0x000e220008000800 */
[----:B------:R-:W-:Y:S01]  /*0030*/  CS2R R4, SRZ ;  /* 0x0000000000047805 */ /* 0x000fe2000001ff00 */
[----:B------:R-:W1:Y:S01]  /*0040*/  LDCU.64 UR6, c[0x0][0x358] ;  /* 0x00006b00ff0677ac */ /* 0x000e620008000a00 */
[----:B0-----:R-:W-:-:S13]  /*0050*/  ISETP.GE.AND P0, PT, R0, UR4, PT ;  /* 0x0000000400007c0c */ /* 0x001fda000bf06270 */
[----:B------:R-:W0:Y:S02]  /*0060*/  @!P0 LDC.64 R6, c[0x0][0x380] ;  /* 0x0000e000ff068b82 */ /* 0x000e240000000a00 */
[----:B0-----:R-:W-:-:S05]  /*0070*/  @!P0 IMAD.WIDE.U32 R6, R0, 0x8, R6 ;  /* 0x0000000800068825 */ /* 0x001fca00078e0006 */
[----:B-1----:R-:W2:Y:S01]  /*0080*/  @!P0 LDG.E.64 R4, desc[UR6][R6.64] ;  /* 0x0000000606048981 */ /* 0x002ea2000c1e1b00 */
[----:B------:R-:W0:Y:S01]  /*0090*/  S2UR UR5, SR_CgaCtaId ;  /* 0x00000000000579c3 */ /* 0x000e220000008800 */
[----:B------:R-:W-:Y:S01]  /*00a0*/  UMOV UR4, 0x400 ;  /* 0x0000040000047882 */ /* 0x000fe20000000000 */
[C---:B------:R-:W-:Y:S02]  /*00b0*/  ISETP.GT.U32.AND P1, PT, R0.reuse, 0x7f, PT ;  /* 0x0000007f0000780c */ /* 0x040fe40003f24070 */
[----:B------:R-:W-:Y:S01]  /*00c0*/  ISETP.GT.U32.AND P0, PT, R0, 0x3f, PT ;  /* 0x0000003f0000780c */ /* 0x000fe20003f04070 */
[----:B0-----:R-:W-:-:S06]  /*00d0*/  ULEA UR4, UR5, UR4, 0x18 ;  /* 0x0000000405047291 */ /* 0x001fcc000f8ec0ff */
[----:B------:R-:W-:-:S05]  /*00e0*/  LEA R2, R0, UR4, 0x3 ;  /* 0x0000000400027c11 */ /* 0x000fca000f8e18ff */
[----:B--2---:R-:W-:Y:S01]  /*00f0*/  STS.64 [R2], R4 ;  /* 0x0000000402007388 */ /* 0x004fe20000000a00 */
[----:B------:R-:W-:Y:S06]  /*0100*/  BAR.SYNC.DEFER_BLOCKING 0x0 ;  /* 0x0000000000007b1d */ /* 0x000fec0000010000 */
[----:B------:R-:W-:Y:S04]  /*0110*/  @!P1 LDS.64 R8, [R2+0x400] ;  /* 0x0004000002089984 */ /* 0x000fe80000000a00 */
[----:B------:R-:W0:Y:S02]  /*0120*/  @!P1 LDS.64 R10, [R2] ;  /* 0x00000000020a9984 */ /* 0x000e240000000a00 */
[----:B0-----:R-:W-:-:S07]  /*0130*/  @!P1 DADD R8, R8, R10 ;  /* 0x0000000008089229 */ /* 0x001fce000000000a */
[----:B------:R-:W-:Y:S01]  /*0140*/  @!P1 STS.64 [R2], R8 ;  /* 0x0000000802009388 */ /* 0x000fe20000000a00 */
[----:B------:R-:W-:Y:S01]  /*0150*/  BAR.SYNC.DEFER_BLOCKING 0x0 ;  /* 0x0000000000007b1d */ /* 0x000fe20000010000 */
[----:B------:R-:W-:-:S05]  /*0160*/  ISETP.GT.U32.AND P1, PT, R0, 0x1f, PT ;  /* 0x0000001f0000780c */ /* 0x000fca0003f24070 */
        /* <DEDUP_REMOVED lines=29> */
[----:B------:R-:W-:-:S05]  /*0340*/  ISETP.NE.AND P0, PT, R0, RZ, PT ;  /* 0x000000ff0000720c */ /* 0x000fca0003f05270 */
[----:B------:R-:W-:Y:S04]  /*0350*/  @!P1 LDS.64 R8, [R2+0x10] ;  /* 0x0000100002089984 */ /* 0x000fe80000000a00 */
[----:B------:R-:W0:Y:S02]  /*0360*/  @!P1 LDS.64 R10, [R2] ;  /* 0x00000000020a9984 */ /* 0x000e240000000a00 */
[----:B0-----:R-:W-:-:S07]  /*0370*/  @!P1 DADD R8, R8, R10 ;  /* 0x0000000008089229 */ /* 0x001fce000000000a */
[----:B------:R-:W-:Y:S01]  /*0380*/  @!P1 STS.64 [R2], R8 ;  /* 0x0000000802009388 */ /* 0x000fe20000000a00 */
[----:B------:R-:W-:Y:S06]  /*0390*/  BAR.SYNC.DEFER_BLOCKING 0x0 ;  /* 0x0000000000007b1d */ /* 0x000fec0000010000 */
[----:B------:R-:W-:Y:S04]  /*03a0*/  @!P0 LDS.64 R6, [UR4+0x8] ;  /* 0x00000804ff068984 */ /* 0x000fe80008000a00 */
[----:B------:R-:W0:Y:S02]  /*03b0*/  @!P0 LDS.64 R10, [R2] ;  /* 0x00000000020a8984 */ /* 0x000e240000000a00 */
[----:B0-----:R-:W-:-:S07]  /*03c0*/  @!P0 DADD R6, R6, R10 ;  /* 0x0000000006068229 */ /* 0x001fce000000000a */
[----:B------:R0:W-:Y:S01]  /*03d0*/  @!P0 STS.64 [R2], R6 ;  /* 0x0000000602008388 */ /* 0x0001e20000000a00 */
[----:B------:R-:W-:Y:S06]  /*03e0*/  BAR.SYNC.DEFER_BLOCKING 0x0 ;  /* 0x0000000000007b1d */ /* 0x000fec0000010000 */
[----:B------:R-:W-:Y:S05]  /*03f0*/  @P0 EXIT ;  /* 0x000000000000094d */ /* 0x000fea0003800000 */
[----:B0-----:R-:W0:Y:S01]  /*0400*/  LDS.64 R2, [UR4] ;  /* 0x00000004ff027984 */ /* 0x001e220008000a00 */
[----:B------:R-:W0:Y:S03]  /*0410*/  LDC.64 R4, c[0x0][0x388] ;  /* 0x0000e200ff047b82 */ /* 0x000e260000000a00 */
[----:B0-----:R-:W-:Y:S01]  /*0420*/  STG.E.64 desc[UR6][R4.64], R2 ;  /* 0x0000000204007986 */ /* 0x001fe2000c101b06 */
[----:B------:R-:W-:Y:S05]  /*0430*/  EXIT ;  /* 0x000000000000794d */ /* 0x000fea0003800000 */
.L_x_0:
[----:B------:R-:W-:-:S00]  /*0440*/  BRA `(.L_x_0) ;  /* 0xfffffffc00fc7947 */ /* 0x000fc0000383ffff */
[----:B------:R-:W-:-:S00]  /*0450*/  NOP ;  /* 0x0000000000007918 */ /* 0x000fc00000000000 */
        /* <DEDUP_REMOVED lines=10> */
.L_x_2:


//--------------------- .text._Z28blockwise_parallel_reductionPdS_i --------------------------
	.section	.text._Z28blockwise_parallel_reductionPdS_i,"ax",@progbits
	.align	128
        .global         _Z28blockwise_parallel_reductionPdS_i
        .type           _Z28blockwise_parallel_reductionPdS_i,@function
        .size           _Z28blockwise_parallel_reductionPdS_i,(.L_x_3 - _Z28blockwise_parallel_reductionPdS_i)
        .other          _Z28blockwise_parallel_reductionPdS_i,@"STO_CUDA_ENTRY STV_DEFAULT"
_Z28blockwise_parallel_reductionPdS_i:
.text._Z28blockwise_parallel_reductionPdS_i:
[----:B------:R-:W-:Y:S01]  /*0000*/  LDC R1, c[0x0][0x37c] ;  /* 0x0000df00ff017b82 */ /* 0x000fe20000000800 */
[----:B------:R-:W0:Y:S01]  /*0010*/  S2R R0, SR_CTAID.X ;  /* 0x0000000000007919 */ /* 0x000e220000002500 */
[----:B------:R-:W0:Y:S01]  /*0020*/  LDCU UR4, c[0x0][0x360] ;  /* 0x00006c00ff0477ac */ /* 0x000e220008000800 */
[----:B------:R-:W-:Y:S01]  /*0030*/  CS2R R4, SRZ ;  /* 0x0000000000047805 */ /* 0x000fe2000001ff00 */
[----:B------:R-:W0:Y:S01]  /*0040*/  S2R R3, SR_TID.X ;  /* 0x0000000000037919 */ /* 0x000e220000002100 */
[----:B------:R-:W1:Y:S01]  /*0050*/  LDCU UR5, c[0x0][0x390] ;  /* 0x00007200ff0577ac */ /* 0x000e620008000800 */
[----:B------:R-:W2:Y:S01]  /*0060*/  LDCU.64 UR6, c[0x0][0x358] ;  /* 0x00006b00ff0677ac */ /* 0x000ea20008000a00 */
[----:B0-----:R-:W-:-:S05]  /*0070*/  IMAD R9, R0, UR4, R3 ;  /* 0x0000000400097c24 */ /* 0x001fca000f8e0203 */
[----:B-1----:R-:W-:-:S13]  /*0080*/  ISETP.GE.AND P0, PT, R9, UR5, PT ;  /* 0x0000000509007c0c */ /* 0x002fda000bf06270 */
[----:B------:R-:W0:Y:S02]  /*0090*/  @!P0 LDC.64 R6, c[0x0][0x380] ;  /* 0x0000e000ff068b82 */ /* 0x000e240000000a00 */
[----:B0-----:R-:W-:-:S05]  /*00a0*/  @!P0 IMAD.WIDE R6, R9, 0x8, R6 ;  /* 0x0000000809068825 */ /* 0x001fca00078e0206 */
[----:B--2---:R-:W2:Y:S01]  /*00b0*/  @!P0 LDG.E.64 R4, desc[UR6][R6.64] ;  /* 0x0000000606048981 */ /* 0x004ea2000c1e1b00 */
        /* <DEDUP_REMOVED lines=56> */
[----:B------:R-:W1:Y:S02]  /*0440*/  LDC.64 R4, c[0x0][0x388] ;  /* 0x0000e200ff047b82 */ /* 0x000e640000000a00 */
[----:B-1----:R-:W-:-:S05]  /*0450*/  IMAD.WIDE.U32 R4, R0, 0x8, R4 ;  /* 0x0000000800047825 */ /* 0x002fca00078e0004 */
[----:B0-----:R-:W-:Y:S01]  /*0460*/  STG.E.64 desc[UR6][R4.64], R2 ;  /* 0x0000000204007986 */ /* 0x001fe2000c101b06 */
[----:B------:R-:W-:Y:S05]  /*0470*/  EXIT ;  /* 0x000000000000794d */ /* 0x000fea0003800000 */
.L_x_1:
        /* <DEDUP_REMOVED lines=16> */
.L_x_3:


//--------------------- .nv.shared._Z16final_sum_kernelPdS_i --------------------------
	.section	.nv.shared._Z16final_sum_kernelPdS_i,"aw",@nobits
	.sectionflags	@""
	.align	8
.nv.shared._Z16final_sum_kernelPdS_i:
	.zero		3072


//--------------------- .nv.shared.reserved.0     --------------------------
	.section	.nv.shared.reserved.0,"aw",@nobits
	.weak		__nv_reservedSMEM_offset_0_alias
	.size		__nv_reservedSMEM_offset_0_alias, 0, 64
	.other		__nv_reservedSMEM_offset_0_alias,@"STO_CUDA_RESERVED_SHARED STV_DEFAULT"
__nv_reservedSMEM_offset_0_alias:
	.zero		0
	.zero		64


//--------------------- .nv.shared._Z28blockwise_parallel_reductionPdS_i --------------------------
	.section	.nv.shared._Z28blockwise_parallel_reductionPdS_i,"aw",@nobits
	.sectionflags	@""
	.align	8
.nv.shared._Z28blockwise_parallel_reductionPdS_i:
	.zero		3072


//--------------------- .nv.constant0._Z16final_sum_kernelPdS_i --------------------------
	.section	.nv.constant0._Z16final_sum_kernelPdS_i,"a",@progbits
	.sectionflags	@""
	.align	4
.nv.constant0._Z16final_sum_kernelPdS_i:
	.zero		916


//--------------------- .nv.constant0._Z28blockwise_parallel_reductionPdS_i --------------------------
	.section	.nv.constant0._Z28blockwise_parallel_reductionPdS_i,"a",@progbits
	.sectionflags	@""
	.align	4
.nv.constant0._Z28blockwise_parallel_reductionPdS_i:
	.zero		916


//--------------------- SYMBOLS --------------------------

	.type		.nv.reservedSmem.offset0,@object
	.size		.nv.reservedSmem.offset0,0x4
	.type		.nv.reservedSmem.cap,@object
	.size		.nv.reservedSmem.cap,0x4
